//
// Generated by NVIDIA NVVM Compiler
//
// Compiler Build ID: CL-36424714
// Cuda compilation tools, release 13.0, V13.0.88
// Based on NVVM 20.0.0
//

.version 9.0
.target sm_100
.address_size 64

	// .globl	_Z9filterFFTPfS_iif

.visible .entry _Z9filterFFTPfS_iif(
	.param .u64 .ptr .align 1 _Z9filterFFTPfS_iif_param_0,
	.param .u64 .ptr .align 1 _Z9filterFFTPfS_iif_param_1,
	.param .u32 _Z9filterFFTPfS_iif_param_2,
	.param .u32 _Z9filterFFTPfS_iif_param_3,
	.param .f32 _Z9filterFFTPfS_iif_param_4
)
{
	.reg .pred 	%p<4>;
	.reg .b32 	%r<12>;
	.reg .b32 	%f<6>;
	.reg .b64 	%rd<8>;

	ld.param.u64 	%rd1, [_Z9filterFFTPfS_iif_param_0];
	ld.param.u64 	%rd2, [_Z9filterFFTPfS_iif_param_1];
	ld.param.u32 	%r3, [_Z9filterFFTPfS_iif_param_2];
	ld.param.u32 	%r4, [_Z9filterFFTPfS_iif_param_3];
	ld.param.f32 	%f1, [_Z9filterFFTPfS_iif_param_4];
	mov.u32 	%r5, %ctaid.x;
	mov.u32 	%r6, %ntid.x;
	mov.u32 	%r7, %tid.x;
	mad.lo.s32 	%r1, %r5, %r6, %r7;
	mov.u32 	%r8, %ctaid.y;
	mov.u32 	%r9, %ntid.y;
	mov.u32 	%r10, %tid.y;
	mad.lo.s32 	%r2, %r8, %r9, %r10;
	setp.ge.s32 	%p1, %r2, %r4;
	setp.ge.s32 	%p2, %r1, %r3;
	or.pred  	%p3, %p2, %p1;
	@%p3 bra 	$L__BB0_2;
	cvta.to.global.u64 	%rd3, %rd2;
	cvta.to.global.u64 	%rd4, %rd1;
	mad.lo.s32 	%r11, %r3, %r2, %r1;
	mul.wide.s32 	%rd5, %r11, 4;
	add.s64 	%rd6, %rd3, %rd5;
	ld.global.f32 	%f2, [%rd6];
	mul.f32 	%f3, %f1, %f2;
	add.s64 	%rd7, %rd4, %rd5;
	ld.global.f32 	%f4, [%rd7];
	mul.f32 	%f5, %f4, %f3;
	st.global.f32 	[%rd7], %f5;
$L__BB0_2:
	ret;

}


// ===== COMPILED SASS (sm_100) =====

	.target	sm_100

	.elftype	@"ET_EXEC"


//--------------------- .note.nv.tkinfo           --------------------------
	.section	.note.nv.tkinfo,"",@"SHT_NOTE"
	.sectionflags	@"SHF_NOTE_NV_TKINFO"
	.tkinfo
        /*0018*/ 	.word	0x00000002
        /*0030*/ 	.string	""
        /*0030*/ 	.string	"ptxas"
        /*0030*/ 	.string	"Cuda compilation tools, release 13.0, V13.0.88"
        /*0030*/ 	.string	"Build cuda_13.0.r13.0/compiler.36424714_0"
        /*0030*/ 	.string	"-arch sm_100 -m 64 "



//--------------------- .note.nv.cuinfo           --------------------------
	.section	.note.nv.cuinfo,"",@"SHT_NOTE"
	.sectionflags	@"SHF_NOTE_NV_CUINFO"
        /*0018*/ 	.short	0x0002
        /*001a*/ 	.short	0x0064
        /*001c*/ 	.short	0x0082
	.zero		2


//--------------------- .nv.info                  --------------------------
	.section	.nv.info,"",@"SHT_CUDA_INFO"
	.align	4


	//----- nvinfo : EIATTR_REGCOUNT
	.align		4
        /*0000*/ 	.byte	0x04, 0x2f
        /*0002*/ 	.short	(.L_1 - .L_0)
	.align		4
.L_0:
        /*0004*/ 	.word	index@(_Z9filterFFTPfS_iif)
        /*0008*/ 	.word	0x0000000a


	//----- nvinfo : EIATTR_FRAME_SIZE
	.align		4
.L_1:
        /*000c*/ 	.byte	0x04, 0x11
        /*000e*/ 	.short	(.L_3 - .L_2)
	.align		4
.L_2:
        /*0010*/ 	.word	index@(_Z9filterFFTPfS_iif)
        /*0014*/ 	.word	0x00000000


	//----- nvinfo : EIATTR_MIN_STACK_SIZE
	.align		4
.L_3:
        /*0018*/ 	.byte	0x04, 0x12
        /*001a*/ 	.short	(.L_5 - .L_4)
	.align		4
.L_4:
        /*001c*/ 	.word	index@(_Z9filterFFTPfS_iif)
        /*0020*/ 	.word	0x00000000
.L_5:


//--------------------- .nv.compat                --------------------------
	.section	.nv.compat,"",@"SHT_CUDA_COMPAT_INFO"
	.align	4
        /*0000*/ 	.byte	0x02, 0x09, 0x00, 0x00, 0x02, 0x02, 0x01, 0x00, 0x02, 0x05, 0x05, 0x00, 0x03, 0x07, 0x01, 0x01
        /*0010*/ 	.byte	0x02, 0x03, 0x00, 0x00, 0x02, 0x06, 0x01, 0x00, 0x04, 0x0b, 0x08, 0x00, 0x09, 0x00, 0x00, 0x00
        /*0020*/ 	.byte	0x00, 0x00, 0x00, 0x00


//--------------------- .nv.info._Z9filterFFTPfS_iif --------------------------
	.section	.nv.info._Z9filterFFTPfS_iif,"",@"SHT_CUDA_INFO"
	.sectionflags	@""
	.align	4


	//----- nvinfo : EIATTR_CUDA_API_VERSION
	.align		4
        /*0000*/ 	.byte	0x04, 0x37
        /*0002*/ 	.short	(.L_7 - .L_6)
.L_6:
        /*0004*/ 	.word	0x00000082


	//----- nvinfo : EIATTR_KPARAM_INFO
	.align		4
.L_7:
        /*0008*/ 	.byte	0x04, 0x17
        /*000a*/ 	.short	(.L_9 - .L_8)
.L_8:
        /*000c*/ 	.word	0x00000000
        /*0010*/ 	.short	0x0004
        /*0012*/ 	.short	0x0018
        /*0014*/ 	.byte	0x00, 0xf0, 0x11, 0x00


	//----- nvinfo : EIATTR_KPARAM_INFO
	.align		4
.L_9:
        /*0018*/ 	.byte	0x04, 0x17
        /*001a*/ 	.short	(.L_11 - .L_10)
.L_10:
        /*001c*/ 	.word	0x00000000
        /*0020*/ 	.short	0x0003
        /*0022*/ 	.short	0x0014
        /*0024*/ 	.byte	0x00, 0xf0, 0x11, 0x00


	//----- nvinfo : EIATTR_KPARAM_INFO
	.align		4
.L_11:
        /*0028*/ 	.byte	0x04, 0x17
        /*002a*/ 	.short	(.L_13 - .L_12)
.L_12:
        /*002c*/ 	.word	0x00000000
        /*0030*/ 	.short	0x0002
        /*0032*/ 	.short	0x0010
        /*0034*/ 	.byte	0x00, 0xf0, 0x11, 0x00


	//----- nvinfo : EIATTR_KPARAM_INFO
	.align		4
.L_13:
        /*0038*/ 	.byte	0x04, 0x17
        /*003a*/ 	.short	(.L_15 - .L_14)
.L_14:
        /*003c*/ 	.word	0x00000000
        /*0040*/ 	.short	0x0001
        /*0042*/ 	.short	0x0008
        /*0044*/ 	.byte	0x00, 0xf5, 0x21, 0x00


	//----- nvinfo : EIATTR_KPARAM_INFO
	.align		4
.L_15:
        /*0048*/ 	.byte	0x04, 0x17
        /*004a*/ 	.short	(.L_17 - .L_16)
.L_16:
        /*004c*/ 	.word	0x00000000
        /*0050*/ 	.short	0x0000
        /*0052*/ 	.short	0x0000
        /*0054*/ 	.byte	0x00, 0xf5, 0x21, 0x00


	//----- nvinfo : EIATTR_SPARSE_MMA_MASK
	.align		4
.L_17:
        /*0058*/ 	.byte	0x03, 0x50
        /*005a*/ 	.short	0x0000


	//----- nvinfo : EIATTR_MAXREG_COUNT
	.align		4
        /*005c*/ 	.byte	0x03, 0x1b
        /*005e*/ 	.short	0x00ff


	//----- nvinfo : EIATTR_MERCURY_ISA_VERSION
	.align		4
        /*0060*/ 	.byte	0x03, 0x5f
        /*0062*/ 	.short	0x0101


	//----- nvinfo : EIATTR_VRC_CTA_INIT_COUNT
	.align		4
        /*0064*/ 	.byte	0x02, 0x4a
	.zero		1
	.zero		1


	//----- nvinfo : EIATTR_EXIT_INSTR_OFFSETS
	.align		4
        /*0068*/ 	.byte	0x04, 0x1c
        /*006a*/ 	.short	(.L_19 - .L_18)


	//   ....[0]....
.L_18:
        /*006c*/ 	.word	0x000000c0


	//   ....[1]....
        /*0070*/ 	.word	0x00000190


	//----- nvinfo : EIATTR_CBANK_PARAM_SIZE
	.align		4
.L_19:
        /*0074*/ 	.byte	0x03, 0x19
        /*0076*/ 	.short	0x001c


	//----- nvinfo : EIATTR_PARAM_CBANK
	.align		4
        /*0078*/ 	.byte	0x04, 0x0a
        /*007a*/ 	.short	(.L_21 - .L_20)
	.align		4
.L_20:
        /*007c*/ 	.word	index@(.nv.constant0._Z9filterFFTPfS_iif)
        /*0080*/ 	.short	0x0380
        /*0082*/ 	.short	0x001c


	//----- nvinfo : EIATTR_SW_WAR
	.align		4
.L_21:
        /*0084*/ 	.byte	0x04, 0x36
        /*0086*/ 	.short	(.L_23 - .L_22)
.L_22:
        /*0088*/ 	.word	0x00000008
.L_23:


//--------------------- .nv.callgraph             --------------------------
	.section	.nv.callgraph,"",@"SHT_CUDA_CALLGRAPH"
	.align	4
	.sectionentsize	8
	.align		4
        /*0000*/ 	.word	0x00000000
	.align		4
        /*0004*/ 	.word	0xffffffff
	.align		4
        /*0008*/ 	.word	0x00000000
	.align		4
        /*000c*/ 	.word	0xfffffffe
	.align		4
        /*0010*/ 	.word	0x00000000
	.align		4
        /*0014*/ 	.word	0xfffffffd
	.align		4
        /*0018*/ 	.word	0x00000000
	.align		4
        /*001c*/ 	.word	0xfffffffc


//--------------------- .text._Z9filterFFTPfS_iif --------------------------
	.section	.text._Z9filterFFTPfS_iif,"ax",@progbits
	.align	128
        .global         _Z9filterFFTPfS_iif
        .type           _Z9filterFFTPfS_iif,@function
        .size           _Z9filterFFTPfS_iif,(.L_x_1 - _Z9filterFFTPfS_iif)
        .other          _Z9filterFFTPfS_iif,@"STO_CUDA_ENTRY STV_DEFAULT"
_Z9filterFFTPfS_iif:
.text._Z9filterFFTPfS_iif:
[----:B------:R-:W-:Y:S01]  /*0000*/  LDC R1, c[0x0][0x37c] ;  /* 0x0000df00ff017b82 */ /* 0x000fe20000000800 */
[----:B------:R-:W0:Y:S07]  /*0010*/  S2R R2, SR_TID.Y ;  /* 0x0000000000027919 */ /* 0x000e2e0000002200 */
[----:B------:R-:W1:Y:S01]  /*0020*/  LDC R0, c[0x0][0x360] ;  /* 0x0000d800ff007b82 */ /* 0x000e620000000800 */
[----:B------:R-:W2:Y:S01]  /*0030*/  LDCU.64 UR6, c[0x0][0x390] ;  /* 0x00007200ff0677ac */ /* 0x000ea20008000a00 */
[----:B------:R-:W1:Y:S06]  /*0040*/  S2R R3, SR_TID.X ;  /* 0x0000000000037919 */ /* 0x000e6c0000002100 */
[----:B------:R-:W0:Y:S08]  /*0050*/  S2UR UR5, SR_CTAID.Y ;  /* 0x00000000000579c3 */ /* 0x000e300000002600 */
[----:B------:R-:W0:Y:S08]  /*0060*/  LDC R7, c[0x0][0x364] ;  /* 0x0000d900ff077b82 */ /* 0x000e300000000800 */
[----:B------:R-:W1:Y:S01]  /*0070*/  S2UR UR4, SR_CTAID.X ;  /* 0x00000000000479c3 */ /* 0x000e620000002500 */
[----:B0-----:R-:W-:-:S05]  /*0080*/  IMAD R7, R7, UR5, R2 ;  /* 0x0000000507077c24 */ /* 0x001fca000f8e0202 */
[----:B--2---:R-:W-:Y:S01]  /*0090*/  ISETP.GE.AND P0, PT, R7, UR7, PT ;  /* 0x0000000707007c0c */ /* 0x004fe2000bf06270 */
[----:B-1----:R-:W-:-:S05]  /*00a0*/  IMAD R0, R0, UR4, R3 ;  /* 0x0000000400007c24 */ /* 0x002fca000f8e0203 */
[----:B------:R-:W-:-:S13]  /*00b0*/  ISETP.GE.OR P0, PT, R0, UR6, P0 ;  /* 0x0000000600007c0c */ /* 0x000fda0008706670 */
[----:B------:R-:W-:Y:S05]  /*00c0*/  @P0 EXIT ;  /* 0x000000000000094d */ /* 0x000fea0003800000 */
[----:B------:R-:W0:Y:S01]  /*00d0*/  LDC.64 R2, c[0x0][0x388] ;  /* 0x0000e200ff027b82 */ /* 0x000e220000000a00 */
[----:B------:R-:W1:Y:S01]  /*00e0*/  LDCU.64 UR4, c[0x0][0x358] ;  /* 0x00006b00ff0477ac */ /* 0x000e620008000a00 */
[----:B------:R-:W-:Y:S01]  /*00f0*/  IMAD R7, R7, UR6, R0 ;  /* 0x0000000607077c24 */ /* 0x000fe2000f8e0200 */
[----:B------:R-:W2:Y:S05]  /*0100*/  LDCU UR7, c[0x0][0x398] ;  /* 0x00007300ff0777ac */ /* 0x000eaa0008000800 */
[----:B------:R-:W3:Y:S01]  /*0110*/  LDC.64 R4, c[0x0][0x380] ;  /* 0x0000e000ff047b82 */ /* 0x000ee20000000a00 */
[----:B0-----:R-:W-:-:S06]  /*0120*/  IMAD.WIDE R2, R7, 0x4, R2 ;  /* 0x0000000407027825 */ /* 0x001fcc00078e0202 */
[----:B-1----:R-:W2:Y:S01]  /*0130*/  LDG.E R2, desc[UR4][R2.64] ;  /* 0x0000000402027981 */ /* 0x002ea2000c1e1900 */
[----:B---3--:R-:W-:-:S05]  /*0140*/  IMAD.WIDE R4, R7, 0x4, R4 ;  /* 0x0000000407047825 */ /* 0x008fca00078e0204 */
[----:B------:R-:W3:Y:S01]  /*0150*/  LDG.E R7, desc[UR4][R4.64] ;  /* 0x0000000404077981 */ /* 0x000ee2000c1e1900 */
[----:B--2---:R-:W-:-:S04]  /*0160*/  FMUL R0, R2, UR7 ;  /* 0x0000000702007c20 */ /* 0x004fc80008400000 */
[----:B---3--:R-:W-:-:S05]  /*0170*/  FMUL R7, R0, R7 ;  /* 0x0000000700077220 */ /* 0x008fca0000400000 */
[----:B------:R-:W-:Y:S01]  /*0180*/  STG.E desc[UR4][R4.64], R7 ;  /* 0x0000000704007986 */ /* 0x000fe2000c101904 */
[----:B------:R-:W-:Y:S05]  /*0190*/  EXIT ;  /* 0x000000000000794d */ /* 0x000fea0003800000 */
.L_x_0:
[----:B------:R-:W-:-:S00]  /*01a0*/  BRA `(.L_x_0) ;  /* 0xfffffffc00fc7947 */ /* 0x000fc0000383ffff */
[----:B------:R-:W-:-:S00]  /*01b0*/  NOP ;  /* 0x0000000000007918 */ /* 0x000fc00000000000 */
        /* <DEDUP_REMOVED lines=12> */
.L_x_1:


//--------------------- .nv.shared.reserved.0     --------------------------
	.section	.nv.shared.reserved.0,"aw",@nobits
	.weak		__nv_reservedSMEM_offset_0_alias
	.size		__nv_reservedSMEM_offset_0_alias, 0, 64
	.other		__nv_reservedSMEM_offset_0_alias,@"STO_CUDA_RESERVED_SHARED STV_DEFAULT"
__nv_reservedSMEM_offset_0_alias:
	.zero		0
	.zero		64


//--------------------- .nv.constant0._Z9filterFFTPfS_iif --------------------------
	.section	.nv.constant0._Z9filterFFTPfS_iif,"a",@progbits
	.sectionflags	@""
	.align	4
.nv.constant0._Z9filterFFTPfS_iif:
	.zero		924


//--------------------- SYMBOLS --------------------------

	.type		.nv.reservedSmem.offset0,@object
	.size		.nv.reservedSmem.offset0,0x4
